//
// Generated by NVIDIA NVVM Compiler
//
// Compiler Build ID: CL-36424714
// Cuda compilation tools, release 13.0, V13.0.88
// Based on NVVM 20.0.0
//

.version 9.0
.target sm_100
.address_size 64

	// .globl	_Z13mochilaKernelPiPKiS1_ii

.visible .entry _Z13mochilaKernelPiPKiS1_ii(
	.param .u64 .ptr .align 1 _Z13mochilaKernelPiPKiS1_ii_param_0,
	.param .u64 .ptr .align 1 _Z13mochilaKernelPiPKiS1_ii_param_1,
	.param .u64 .ptr .align 1 _Z13mochilaKernelPiPKiS1_ii_param_2,
	.param .u32 _Z13mochilaKernelPiPKiS1_ii_param_3,
	.param .u32 _Z13mochilaKernelPiPKiS1_ii_param_4
)
{
	.reg .pred 	%p<17>;
	.reg .b32 	%r<121>;
	.reg .b64 	%rd<111>;

	ld.param.u64 	%rd18, [_Z13mochilaKernelPiPKiS1_ii_param_0];
	ld.param.u64 	%rd19, [_Z13mochilaKernelPiPKiS1_ii_param_1];
	ld.param.u64 	%rd20, [_Z13mochilaKernelPiPKiS1_ii_param_2];
	ld.param.u32 	%r52, [_Z13mochilaKernelPiPKiS1_ii_param_3];
	ld.param.u32 	%r53, [_Z13mochilaKernelPiPKiS1_ii_param_4];
	cvta.to.global.u64 	%rd1, %rd20;
	cvta.to.global.u64 	%rd2, %rd18;
	cvta.to.global.u64 	%rd3, %rd19;
	mov.u32 	%r1, %tid.x;
	add.s32 	%r2, %r1, 1;
	setp.ge.s32 	%p1, %r1, %r52;
	setp.lt.s32 	%p2, %r53, 1;
	or.pred  	%p3, %p1, %p2;
	@%p3 bra 	$L__BB0_27;
	ld.param.u32 	%r102, [_Z13mochilaKernelPiPKiS1_ii_param_3];
	add.s32 	%r3, %r102, 1;
	add.s32 	%r55, %r53, -1;
	and.b32  	%r4, %r53, 3;
	setp.lt.u32 	%p4, %r55, 3;
	mov.b32 	%r119, 1;
	@%p4 bra 	$L__BB0_14;
	ld.param.u32 	%r105, [_Z13mochilaKernelPiPKiS1_ii_param_3];
	and.b32  	%r58, %r53, 2147483644;
	neg.s32 	%r111, %r58;
	shl.b32 	%r106, %r105, 2;
	shl.b32 	%r108, %r105, 1;
	mul.lo.s32 	%r107, %r105, 3;
	add.s64 	%rd110, %rd3, 8;
	add.s64 	%rd109, %rd1, 8;
	mov.b32 	%r110, 0;
	mov.b32 	%r109, 2;
$L__BB0_3:
	.pragma "nounroll";
	ld.global.u32 	%r16, [%rd110+-4];
	setp.le.s32 	%p5, %r16, %r2;
	@%p5 bra 	$L__BB0_5;
	add.s32 	%r64, %r109, -2;
	cvt.s64.s32 	%rd30, %r64;
	cvt.u64.u32 	%rd31, %r1;
	add.s64 	%rd32, %rd30, %rd31;
	shl.b64 	%rd33, %rd32, 2;
	add.s64 	%rd34, %rd2, %rd33;
	ld.global.u32 	%r113, [%rd34+4];
	bra.uni 	$L__BB0_6;
$L__BB0_5:
	add.s32 	%r59, %r109, -2;
	cvt.s64.s32 	%rd21, %r59;
	cvt.u64.u32 	%rd22, %r1;
	add.s64 	%rd23, %rd21, %rd22;
	shl.b64 	%rd24, %rd23, 2;
	add.s64 	%rd25, %rd2, %rd24;
	ld.global.u32 	%r60, [%rd25+4];
	ld.global.u32 	%r61, [%rd109+-4];
	cvt.s64.s32 	%rd26, %r16;
	sub.s64 	%rd27, %rd23, %rd26;
	shl.b64 	%rd28, %rd27, 2;
	add.s64 	%rd29, %rd2, %rd28;
	ld.global.u32 	%r62, [%rd29+4];
	add.s32 	%r63, %r62, %r61;
	max.s32 	%r113, %r60, %r63;
$L__BB0_6:
	add.s32 	%r65, %r105, 1;
	cvt.s64.s32 	%rd35, %r65;
	cvt.u64.u32 	%rd8, %r1;
	add.s64 	%rd9, %rd35, %rd8;
	shl.b64 	%rd36, %rd9, 2;
	add.s64 	%rd37, %rd2, %rd36;
	st.global.u32 	[%rd37+4], %r113;
	ld.global.u32 	%r20, [%rd110];
	setp.gt.s32 	%p6, %r20, %r2;
	@%p6 bra 	$L__BB0_8;
	ld.global.u32 	%r66, [%rd109];
	cvt.s64.s32 	%rd38, %r20;
	sub.s64 	%rd39, %rd9, %rd38;
	shl.b64 	%rd40, %rd39, 2;
	add.s64 	%rd41, %rd2, %rd40;
	ld.global.u32 	%r67, [%rd41+4];
	add.s32 	%r68, %r67, %r66;
	max.s32 	%r113, %r113, %r68;
$L__BB0_8:
	add.s32 	%r69, %r108, 2;
	cvt.s64.s32 	%rd42, %r69;
	add.s64 	%rd10, %rd42, %rd8;
	shl.b64 	%rd43, %rd10, 2;
	add.s64 	%rd44, %rd2, %rd43;
	st.global.u32 	[%rd44+4], %r113;
	ld.global.u32 	%r23, [%rd110+4];
	setp.gt.s32 	%p7, %r23, %r2;
	@%p7 bra 	$L__BB0_10;
	ld.global.u32 	%r70, [%rd109+4];
	cvt.s64.s32 	%rd45, %r23;
	sub.s64 	%rd46, %rd10, %rd45;
	shl.b64 	%rd47, %rd46, 2;
	add.s64 	%rd48, %rd2, %rd47;
	ld.global.u32 	%r71, [%rd48+4];
	add.s32 	%r72, %r71, %r70;
	max.s32 	%r113, %r113, %r72;
$L__BB0_10:
	add.s32 	%r73, %r107, 3;
	cvt.s64.s32 	%rd49, %r73;
	add.s64 	%rd11, %rd49, %rd8;
	shl.b64 	%rd50, %rd11, 2;
	add.s64 	%rd51, %rd2, %rd50;
	st.global.u32 	[%rd51+4], %r113;
	ld.global.u32 	%r26, [%rd110+8];
	setp.gt.s32 	%p8, %r26, %r2;
	@%p8 bra 	$L__BB0_12;
	ld.global.u32 	%r74, [%rd109+8];
	cvt.s64.s32 	%rd52, %r26;
	sub.s64 	%rd53, %rd11, %rd52;
	shl.b64 	%rd54, %rd53, 2;
	add.s64 	%rd55, %rd2, %rd54;
	ld.global.u32 	%r75, [%rd55+4];
	add.s32 	%r76, %r75, %r74;
	max.s32 	%r113, %r113, %r76;
$L__BB0_12:
	ld.param.u32 	%r104, [_Z13mochilaKernelPiPKiS1_ii_param_3];
	add.s32 	%r77, %r106, 4;
	cvt.s64.s32 	%rd56, %r77;
	add.s64 	%rd57, %rd56, %rd8;
	shl.b64 	%rd58, %rd57, 2;
	add.s64 	%rd59, %rd2, %rd58;
	st.global.u32 	[%rd59+4], %r113;
	add.s32 	%r111, %r111, 4;
	add.s32 	%r110, %r110, 4;
	shl.b32 	%r78, %r104, 2;
	add.s32 	%r79, %r78, 4;
	add.s32 	%r109, %r109, %r79;
	add.s32 	%r108, %r108, %r79;
	add.s32 	%r107, %r107, %r79;
	add.s32 	%r106, %r106, %r79;
	add.s32 	%r105, %r105, %r79;
	add.s64 	%rd110, %rd110, 16;
	add.s64 	%rd109, %rd109, 16;
	setp.ne.s32 	%p9, %r111, 0;
	@%p9 bra 	$L__BB0_3;
	add.s32 	%r119, %r110, 1;
$L__BB0_14:
	setp.eq.s32 	%p10, %r4, 0;
	@%p10 bra 	$L__BB0_27;
	setp.eq.s32 	%p11, %r4, 1;
	@%p11 bra 	$L__BB0_22;
	mul.wide.u32 	%rd60, %r119, 4;
	add.s64 	%rd14, %rd3, %rd60;
	ld.global.u32 	%r38, [%rd14];
	setp.gt.s32 	%p12, %r38, %r2;
	add.s64 	%rd15, %rd1, %rd60;
	@%p12 bra 	$L__BB0_18;
	add.s32 	%r80, %r119, -1;
	mul.lo.s32 	%r81, %r80, %r3;
	cvt.s64.s32 	%rd61, %r81;
	cvt.u64.u32 	%rd62, %r1;
	add.s64 	%rd63, %rd61, %rd62;
	shl.b64 	%rd64, %rd63, 2;
	add.s64 	%rd65, %rd2, %rd64;
	ld.global.u32 	%r82, [%rd65+4];
	ld.global.u32 	%r83, [%rd15];
	cvt.s64.s32 	%rd66, %r38;
	sub.s64 	%rd67, %rd63, %rd66;
	shl.b64 	%rd68, %rd67, 2;
	add.s64 	%rd69, %rd2, %rd68;
	ld.global.u32 	%r84, [%rd69+4];
	add.s32 	%r85, %r84, %r83;
	max.s32 	%r118, %r82, %r85;
	bra.uni 	$L__BB0_19;
$L__BB0_18:
	add.s32 	%r86, %r119, -1;
	mul.lo.s32 	%r87, %r86, %r3;
	cvt.s64.s32 	%rd70, %r87;
	cvt.u64.u32 	%rd71, %r1;
	add.s64 	%rd72, %rd70, %rd71;
	shl.b64 	%rd73, %rd72, 2;
	add.s64 	%rd74, %rd2, %rd73;
	ld.global.u32 	%r118, [%rd74+4];
$L__BB0_19:
	mul.lo.s32 	%r42, %r3, %r119;
	cvt.s64.s32 	%rd75, %r42;
	cvt.u64.u32 	%rd16, %r1;
	add.s64 	%rd17, %rd75, %rd16;
	shl.b64 	%rd76, %rd17, 2;
	add.s64 	%rd77, %rd2, %rd76;
	st.global.u32 	[%rd77+4], %r118;
	ld.global.u32 	%r43, [%rd14+4];
	setp.gt.s32 	%p13, %r43, %r2;
	@%p13 bra 	$L__BB0_21;
	ld.global.u32 	%r88, [%rd15+4];
	cvt.s64.s32 	%rd78, %r43;
	sub.s64 	%rd79, %rd17, %rd78;
	shl.b64 	%rd80, %rd79, 2;
	add.s64 	%rd81, %rd2, %rd80;
	ld.global.u32 	%r89, [%rd81+4];
	add.s32 	%r90, %r89, %r88;
	max.s32 	%r118, %r118, %r90;
$L__BB0_21:
	add.s32 	%r91, %r42, %r3;
	cvt.s64.s32 	%rd82, %r91;
	add.s64 	%rd83, %rd82, %rd16;
	shl.b64 	%rd84, %rd83, 2;
	add.s64 	%rd85, %rd2, %rd84;
	st.global.u32 	[%rd85+4], %r118;
	add.s32 	%r119, %r119, 2;
$L__BB0_22:
	and.b32  	%r92, %r53, 1;
	setp.eq.b32 	%p14, %r92, 1;
	not.pred 	%p15, %p14;
	@%p15 bra 	$L__BB0_27;
	mul.wide.u32 	%rd86, %r119, 4;
	add.s64 	%rd87, %rd3, %rd86;
	ld.global.u32 	%r48, [%rd87];
	setp.gt.s32 	%p16, %r48, %r2;
	@%p16 bra 	$L__BB0_25;
	add.s32 	%r93, %r119, -1;
	mul.lo.s32 	%r94, %r93, %r3;
	cvt.s64.s32 	%rd88, %r94;
	cvt.u64.u32 	%rd89, %r1;
	add.s64 	%rd90, %rd88, %rd89;
	shl.b64 	%rd91, %rd90, 2;
	add.s64 	%rd92, %rd2, %rd91;
	ld.global.u32 	%r95, [%rd92+4];
	add.s64 	%rd94, %rd1, %rd86;
	ld.global.u32 	%r96, [%rd94];
	cvt.s64.s32 	%rd95, %r48;
	sub.s64 	%rd96, %rd90, %rd95;
	shl.b64 	%rd97, %rd96, 2;
	add.s64 	%rd98, %rd2, %rd97;
	ld.global.u32 	%r97, [%rd98+4];
	add.s32 	%r98, %r97, %r96;
	max.s32 	%r120, %r95, %r98;
	bra.uni 	$L__BB0_26;
$L__BB0_25:
	add.s32 	%r99, %r119, -1;
	mul.lo.s32 	%r100, %r99, %r3;
	cvt.s64.s32 	%rd99, %r100;
	cvt.u64.u32 	%rd100, %r1;
	add.s64 	%rd101, %rd99, %rd100;
	shl.b64 	%rd102, %rd101, 2;
	add.s64 	%rd103, %rd2, %rd102;
	ld.global.u32 	%r120, [%rd103+4];
$L__BB0_26:
	mul.lo.s32 	%r101, %r3, %r119;
	cvt.s64.s32 	%rd104, %r101;
	cvt.u64.u32 	%rd105, %r1;
	add.s64 	%rd106, %rd104, %rd105;
	shl.b64 	%rd107, %rd106, 2;
	add.s64 	%rd108, %rd2, %rd107;
	st.global.u32 	[%rd108+4], %r120;
$L__BB0_27:
	ret;

}


// ===== COMPILED SASS (sm_100) =====

	.target	sm_100

	.elftype	@"ET_EXEC"


//--------------------- .note.nv.tkinfo           --------------------------
	.section	.note.nv.tkinfo,"",@"SHT_NOTE"
	.sectionflags	@"SHF_NOTE_NV_TKINFO"
	.tkinfo
        /*0018*/ 	.word	0x00000002
        /*0030*/ 	.string	""
        /*0030*/ 	.string	"ptxas"
        /*0030*/ 	.string	"Cuda compilation tools, release 13.0, V13.0.88"
        /*0030*/ 	.string	"Build cuda_13.0.r13.0/compiler.36424714_0"
        /*0030*/ 	.string	"-arch sm_100 -m 64 "



//--------------------- .note.nv.cuinfo           --------------------------
	.section	.note.nv.cuinfo,"",@"SHT_NOTE"
	.sectionflags	@"SHF_NOTE_NV_CUINFO"
        /*0018*/ 	.short	0x0002
        /*001a*/ 	.short	0x0064
        /*001c*/ 	.short	0x0082
	.zero		2


//--------------------- .nv.info                  --------------------------
	.section	.nv.info,"",@"SHT_CUDA_INFO"
	.align	4


	//----- nvinfo : EIATTR_REGCOUNT
	.align		4
        /*0000*/ 	.byte	0x04, 0x2f
        /*0002*/ 	.short	(.L_1 - .L_0)
	.align		4
.L_0:
        /*0004*/ 	.word	index@(_Z13mochilaKernelPiPKiS1_ii)
        /*0008*/ 	.word	0x0000001e


	//----- nvinfo : EIATTR_FRAME_SIZE
	.align		4
.L_1:
        /*000c*/ 	.byte	0x04, 0x11
        /*000e*/ 	.short	(.L_3 - .L_2)
	.align		4
.L_2:
        /*0010*/ 	.word	index@(_Z13mochilaKernelPiPKiS1_ii)
        /*0014*/ 	.word	0x00000000


	//----- nvinfo : EIATTR_MIN_STACK_SIZE
	.align		4
.L_3:
        /*0018*/ 	.byte	0x04, 0x12
        /*001a*/ 	.short	(.L_5 - .L_4)
	.align		4
.L_4:
        /*001c*/ 	.word	index@(_Z13mochilaKernelPiPKiS1_ii)
        /*0020*/ 	.word	0x00000000
.L_5:


//--------------------- .nv.compat                --------------------------
	.section	.nv.compat,"",@"SHT_CUDA_COMPAT_INFO"
	.align	4
        /*0000*/ 	.byte	0x02, 0x09, 0x00, 0x00, 0x02, 0x02, 0x01, 0x00, 0x02, 0x05, 0x05, 0x00, 0x03, 0x07, 0x01, 0x01
        /*0010*/ 	.byte	0x02, 0x03, 0x00, 0x00, 0x02, 0x06, 0x01, 0x00, 0x04, 0x0b, 0x08, 0x00, 0x09, 0x00, 0x00, 0x00
        /*0020*/ 	.byte	0x00, 0x00, 0x00, 0x00


//--------------------- .nv.info._Z13mochilaKernelPiPKiS1_ii --------------------------
	.section	.nv.info._Z13mochilaKernelPiPKiS1_ii,"",@"SHT_CUDA_INFO"
	.sectionflags	@""
	.align	4


	//----- nvinfo : EIATTR_CUDA_API_VERSION
	.align		4
        /*0000*/ 	.byte	0x04, 0x37
        /*0002*/ 	.short	(.L_7 - .L_6)
.L_6:
        /*0004*/ 	.word	0x00000082


	//----- nvinfo : EIATTR_KPARAM_INFO
	.align		4
.L_7:
        /*0008*/ 	.byte	0x04, 0x17
        /*000a*/ 	.short	(.L_9 - .L_8)
.L_8:
        /*000c*/ 	.word	0x00000000
        /*0010*/ 	.short	0x0004
        /*0012*/ 	.short	0x001c
        /*0014*/ 	.byte	0x00, 0xf0, 0x11, 0x00


	//----- nvinfo : EIATTR_KPARAM_INFO
	.align		4
.L_9:
        /*0018*/ 	.byte	0x04, 0x17
        /*001a*/ 	.short	(.L_11 - .L_10)
.L_10:
        /*001c*/ 	.word	0x00000000
        /*0020*/ 	.short	0x0003
        /*0022*/ 	.short	0x0018
        /*0024*/ 	.byte	0x00, 0xf0, 0x11, 0x00


	//----- nvinfo : EIATTR_KPARAM_INFO
	.align		4
.L_11:
        /*0028*/ 	.byte	0x04, 0x17
        /*002a*/ 	.short	(.L_13 - .L_12)
.L_12:
        /*002c*/ 	.word	0x00000000
        /*0030*/ 	.short	0x0002
        /*0032*/ 	.short	0x0010
        /*0034*/ 	.byte	0x00, 0xf5, 0x21, 0x00


	//----- nvinfo : EIATTR_KPARAM_INFO
	.align		4
.L_13:
        /*0038*/ 	.byte	0x04, 0x17
        /*003a*/ 	.short	(.L_15 - .L_14)
.L_14:
        /*003c*/ 	.word	0x00000000
        /*0040*/ 	.short	0x0001
        /*0042*/ 	.short	0x0008
        /*0044*/ 	.byte	0x00, 0xf5, 0x21, 0x00


	//----- nvinfo : EIATTR_KPARAM_INFO
	.align		4
.L_15:
        /*0048*/ 	.byte	0x04, 0x17
        /*004a*/ 	.short	(.L_17 - .L_16)
.L_16:
        /*004c*/ 	.word	0x00000000
        /*0050*/ 	.short	0x0000
        /*0052*/ 	.short	0x0000
        /*0054*/ 	.byte	0x00, 0xf5, 0x21, 0x00


	//----- nvinfo : EIATTR_SPARSE_MMA_MASK
	.align		4
.L_17:
        /*0058*/ 	.byte	0x03, 0x50
        /*005a*/ 	.short	0x0000


	//----- nvinfo : EIATTR_MAXREG_COUNT
	.align		4
        /*005c*/ 	.byte	0x03, 0x1b
        /*005e*/ 	.short	0x00ff


	//----- nvinfo : EIATTR_MERCURY_ISA_VERSION
	.align		4
        /*0060*/ 	.byte	0x03, 0x5f
        /*0062*/ 	.short	0x0101


	//----- nvinfo : EIATTR_VRC_CTA_INIT_COUNT
	.align		4
        /*0064*/ 	.byte	0x02, 0x4a
	.zero		1
	.zero		1


	//----- nvinfo : EIATTR_EXIT_INSTR_OFFSETS
	.align		4
        /*0068*/ 	.byte	0x04, 0x1c
        /*006a*/ 	.short	(.L_19 - .L_18)


	//   ....[0]....
.L_18:
        /*006c*/ 	.word	0x00000050


	//   ....[1]....
        /*0070*/ 	.word	0x00000800


	//   ....[2]....
        /*0074*/ 	.word	0x00000bc0


	//   ....[3]....
        /*0078*/ 	.word	0x00000e90


	//----- nvinfo : EIATTR_CRS_STACK_SIZE
	.align		4
.L_19:
        /*007c*/ 	.byte	0x04, 0x1e
        /*007e*/ 	.short	(.L_21 - .L_20)
.L_20:
        /*0080*/ 	.word	0x00000000


	//----- nvinfo : EIATTR_CBANK_PARAM_SIZE
	.align		4
.L_21:
        /*0084*/ 	.byte	0x03, 0x19
        /*0086*/ 	.short	0x0020


	//----- nvinfo : EIATTR_PARAM_CBANK
	.align		4
        /*0088*/ 	.byte	0x04, 0x0a
        /*008a*/ 	.short	(.L_23 - .L_22)
	.align		4
.L_22:
        /*008c*/ 	.word	index@(.nv.constant0._Z13mochilaKernelPiPKiS1_ii)
        /*0090*/ 	.short	0x0380
        /*0092*/ 	.short	0x0020


	//----- nvinfo : EIATTR_SW_WAR
	.align		4
.L_23:
        /*0094*/ 	.byte	0x04, 0x36
        /*0096*/ 	.short	(.L_25 - .L_24)
.L_24:
        /*0098*/ 	.word	0x00000008
.L_25:


//--------------------- .nv.callgraph             --------------------------
	.section	.nv.callgraph,"",@"SHT_CUDA_CALLGRAPH"
	.align	4
	.sectionentsize	8
	.align		4
        /*0000*/ 	.word	0x00000000
	.align		4
        /*0004*/ 	.word	0xffffffff
	.align		4
        /*0008*/ 	.word	0x00000000
	.align		4
        /*000c*/ 	.word	0xfffffffe
	.align		4
        /*0010*/ 	.word	0x00000000
	.align		4
        /*0014*/ 	.word	0xfffffffd
	.align		4
        /*0018*/ 	.word	0x00000000
	.align		4
        /*001c*/ 	.word	0xfffffffc


//--------------------- .text._Z13mochilaKernelPiPKiS1_ii --------------------------
	.section	.text._Z13mochilaKernelPiPKiS1_ii,"ax",@progbits
	.align	128
        .global         _Z13mochilaKernelPiPKiS1_ii
        .type           _Z13mochilaKernelPiPKiS1_ii,@function
        .size           _Z13mochilaKernelPiPKiS1_ii,(.L_x_7 - _Z13mochilaKernelPiPKiS1_ii)
        .other          _Z13mochilaKernelPiPKiS1_ii,@"STO_CUDA_ENTRY STV_DEFAULT"
_Z13mochilaKernelPiPKiS1_ii:
.text._Z13mochilaKernelPiPKiS1_ii:
[----:B------:R-:W-:Y:S01]  /*0000*/  LDC R1, c[0x0][0x37c] ;  /* 0x0000df00ff017b82 */ /* 0x000fe20000000800 */
[----:B------:R-:W0:Y:S07]  /*0010*/  S2R R3, SR_TID.X ;  /* 0x0000000000037919 */ /* 0x000e2e0000002100 */
[----:B------:R-:W1:Y:S02]  /*0020*/  LDC.64 R8, c[0x0][0x398] ;  /* 0x0000e600ff087b82 */ /* 0x000e640000000a00 */
[----:B-1----:R-:W-:-:S04]  /*0030*/  ISETP.GE.AND P0, PT, R9, 0x1, PT ;  /* 0x000000010900780c */ /* 0x002fc80003f06270 */
[----:B0-----:R-:W-:-:S13]  /*0040*/  ISETP.GE.OR P0, PT, R3, R8, !P0 ;  /* 0x000000080300720c */ /* 0x001fda0004706670 */
[----:B------:R-:W-:Y:S05]  /*0050*/  @P0 EXIT ;  /* 0x000000000000094d */ /* 0x000fea0003800000 */
[C---:B------:R-:W-:Y:S01]  /*0060*/  VIADD R0, R9.reuse, 0xffffffff ;  /* 0xffffffff09007836 */ /* 0x040fe20000000000 */
[----:B------:R-:W0:Y:S01]  /*0070*/  LDCU.64 UR8, c[0x0][0x358] ;  /* 0x00006b00ff0877ac */ /* 0x000e220008000a00 */
[----:B------:R-:W-:Y:S01]  /*0080*/  LOP3.LUT R2, R9, 0x3, RZ, 0xc0, !PT ;  /* 0x0000000309027812 */ /* 0x000fe200078ec0ff */
[----:B------:R-:W-:Y:S02]  /*0090*/  IMAD.MOV.U32 R4, RZ, RZ, 0x1 ;  /* 0x00000001ff047424 */ /* 0x000fe400078e00ff */
[----:B------:R-:W-:Y:S01]  /*00a0*/  ISETP.GE.U32.AND P0, PT, R0, 0x3, PT ;  /* 0x000000030000780c */ /* 0x000fe20003f06070 */
[----:B------:R-:W-:-:S12]  /*00b0*/  VIADD R0, R3, 0x1 ;  /* 0x0000000103007836 */ /* 0x000fd80000000000 */
[----:B------:R-:W-:Y:S05]  /*00c0*/  @!P0 BRA `(.L_x_0) ;  /* 0x0000000400c88947 */ /* 0x000fea0003800000 */
[----:B------:R-:W1:Y:S01]  /*00d0*/  LDCU.64 UR6, c[0x0][0x388] ;  /* 0x00007100ff0677ac */ /* 0x000e620008000a00 */
[----:B------:R-:W-:Y:S01]  /*00e0*/  LOP3.LUT R9, R9, 0x7ffffffc, RZ, 0xc0, !PT ;  /* 0x7ffffffc09097812 */ /* 0x000fe200078ec0ff */
[C---:B------:R-:W-:Y:S01]  /*00f0*/  IMAD.SHL.U32 R6, R8.reuse, 0x4, RZ ;  /* 0x0000000408067824 */ /* 0x040fe200078e00ff */
[C---:B------:R-:W-:Y:S01]  /*0100*/  LEA R7, R8.reuse, 0x4, 0x2 ;  /* 0x0000000408077811 */ /* 0x040fe200078e10ff */
[----:B------:R-:W2:Y:S01]  /*0110*/  LDCU.64 UR4, c[0x0][0x390] ;  /* 0x00007200ff0477ac */ /* 0x000ea20008000a00 */
[C---:B------:R-:W-:Y:S02]  /*0120*/  IMAD.SHL.U32 R12, R8.reuse, 0x2, RZ ;  /* 0x00000002080c7824 */ /* 0x040fe400078e00ff */
[----:B------:R-:W-:Y:S01]  /*0130*/  IMAD R5, R8, 0x3, RZ ;  /* 0x0000000308057824 */ /* 0x000fe200078e02ff */
[----:B------:R-:W3:Y:S01]  /*0140*/  LDCU UR10, c[0x0][0x398] ;  /* 0x00007300ff0a77ac */ /* 0x000ee20008000800 */
[----:B------:R-:W-:Y:S02]  /*0150*/  IMAD.MOV.U32 R4, RZ, RZ, RZ ;  /* 0x000000ffff047224 */ /* 0x000fe400078e00ff */
[----:B------:R-:W-:Y:S01]  /*0160*/  IMAD.MOV.U32 R8, RZ, RZ, 0x2 ;  /* 0x00000002ff087424 */ /* 0x000fe200078e00ff */
[----:B------:R-:W4:Y:S01]  /*0170*/  LDCU.64 UR12, c[0x0][0x380] ;  /* 0x00007000ff0c77ac */ /* 0x000f220008000a00 */
[----:B------:R-:W-:Y:S01]  /*0180*/  IMAD.MOV R9, RZ, RZ, -R9 ;  /* 0x000000ffff097224 */ /* 0x000fe200078e0a09 */
[----:B-1----:R-:W-:-:S02]  /*0190*/  UIADD3 UR6, UP0, UPT, UR6, 0x8, URZ ;  /* 0x0000000806067890 */ /* 0x002fc4000ff1e0ff */
[----:B--2---:R-:W-:Y:S02]  /*01a0*/  UIADD3 UR4, UP1, UPT, UR4, 0x8, URZ ;  /* 0x0000000804047890 */ /* 0x004fe4000ff3e0ff */
[----:B------:R-:W-:Y:S02]  /*01b0*/  UIADD3.X UR7, UPT, UPT, URZ, UR7, URZ, UP0, !UPT ;  /* 0x00000007ff077290 */ /* 0x000fe400087fe4ff */
[----:B------:R-:W-:Y:S01]  /*01c0*/  IMAD.U32 R14, RZ, RZ, UR6 ;  /* 0x00000006ff0e7e24 */ /* 0x000fe2000f8e00ff */
[----:B------:R-:W-:Y:S01]  /*01d0*/  UIADD3.X UR5, UPT, UPT, URZ, UR5, URZ, UP1, !UPT ;  /* 0x00000005ff057290 */ /* 0x000fe20008ffe4ff */
[----:B---3--:R-:W-:Y:S02]  /*01e0*/  IMAD.U32 R10, RZ, RZ, UR10 ;  /* 0x0000000aff0a7e24 */ /* 0x008fe4000f8e00ff */
[----:B------:R-:W-:Y:S02]  /*01f0*/  IMAD.U32 R23, RZ, RZ, UR4 ;  /* 0x00000004ff177e24 */ /* 0x000fe4000f8e00ff */
[----:B------:R-:W-:-:S02]  /*0200*/  IMAD.U32 R15, RZ, RZ, UR7 ;  /* 0x00000007ff0f7e24 */ /* 0x000fc4000f8e00ff */
[----:B----4-:R-:W-:-:S07]  /*0210*/  IMAD.U32 R26, RZ, RZ, UR5 ;  /* 0x00000005ff1a7e24 */ /* 0x010fce000f8e00ff */
.L_x_1:
[----:B0-----:R-:W2:Y:S01]  /*0220*/  LDG.E R19, desc[UR8][R14.64+-0x4] ;  /* 0xfffffc080e137981 */ /* 0x001ea2000c1e1900 */
[----:B------:R-:W-:-:S05]  /*0230*/  VIADD R16, R8, 0xfffffffe ;  /* 0xfffffffe08107836 */ /* 0x000fca0000000000 */
[----:B------:R-:W-:-:S04]  /*0240*/  IADD3 R11, P1, PT, R16, R3, RZ ;  /* 0x00000003100b7210 */ /* 0x000fc80007f3e0ff */
[----:B------:R-:W-:Y:S02]  /*0250*/  LEA.HI.X.SX32 R17, R16, RZ, 0x1, P1 ;  /* 0x000000ff10117211 */ /* 0x000fe400008f0eff */
[----:B--2---:R-:W-:-:S13]  /*0260*/  ISETP.GT.AND P0, PT, R19, R0, PT ;  /* 0x000000001300720c */ /* 0x004fda0003f04270 */
[----:B------:R-:W-:Y:S01]  /*0270*/  @P0 IMAD.U32 R13, RZ, RZ, UR12 ;  /* 0x0000000cff0d0e24 */ /* 0x000fe2000f8e00ff */
[----:B------:R-:W-:Y:S01]  /*0280*/  @!P0 SHF.R.S32.HI R16, RZ, 0x1f, R19 ;  /* 0x0000001fff108819 */ /* 0x000fe20000011413 */
[----:B------:R-:W-:Y:S01]  /*0290*/  @P0 IMAD.U32 R22, RZ, RZ, UR13 ;  /* 0x0000000dff160e24 */ /* 0x000fe2000f8e00ff */
[----:B------:R-:W-:Y:S02]  /*02a0*/  @!P0 IADD3 R19, P2, PT, -R19, R11, RZ ;  /* 0x0000000b13138210 */ /* 0x000fe40007f5e1ff */
[----:B------:R-:W-:Y:S01]  /*02b0*/  @P0 LEA R24, P1, R11, R13, 0x2 ;  /* 0x0000000d0b180211 */ /* 0x000fe200078210ff */
[----:B------:R-:W-:Y:S02]  /*02c0*/  @!P0 IMAD.U32 R13, RZ, RZ, UR12 ;  /* 0x0000000cff0d8e24 */ /* 0x000fe4000f8e00ff */
[----:B------:R-:W-:Y:S01]  /*02d0*/  @!P0 IMAD.X R20, R17, 0x1, ~R16, P2 ;  /* 0x0000000111148824 */ /* 0x000fe200010e0e10 */
[C---:B------:R-:W-:Y:S01]  /*02e0*/  @P0 LEA.HI.X R25, R11.reuse, R22, R17, 0x2, P1 ;  /* 0x000000160b190211 */ /* 0x040fe200008f1411 */
[----:B------:R-:W-:Y:S01]  /*02f0*/  @!P0 IMAD.U32 R22, RZ, RZ, UR13 ;  /* 0x0000000dff168e24 */ /* 0x000fe2000f8e00ff */
[----:B------:R-:W-:-:S02]  /*0300*/  @!P0 LEA R16, P2, R11, R13, 0x2 ;  /* 0x0000000d0b108211 */ /* 0x000fc400078410ff */
[----:B------:R-:W-:Y:S02]  /*0310*/  @!P0 LEA R18, P1, R19, R13, 0x2 ;  /* 0x0000000d13128211 */ /* 0x000fe400078210ff */
[-C--:B------:R-:W-:Y:S02]  /*0320*/  @!P0 LEA.HI.X R17, R11, R22.reuse, R17, 0x2, P2 ;  /* 0x000000160b118211 */ /* 0x080fe400010f1411 */
[----:B------:R-:W-:Y:S01]  /*0330*/  @!P0 LEA.HI.X R19, R19, R22, R20, 0x2, P1 ;  /* 0x0000001613138211 */ /* 0x000fe200008f1414 */
[----:B------:R-:W2:Y:S04]  /*0340*/  @P0 LDG.E R11, desc[UR8][R24.64+0x4] ;  /* 0x00000408180b0981 */ /* 0x000ea8000c1e1900 */
[----:B------:R0:W3:Y:S04]  /*0350*/  @!P0 LDG.E R21, desc[UR8][R16.64+0x4] ;  /* 0x0000040810158981 */ /* 0x0000e8000c1e1900 */
[----:B------:R-:W3:Y:S01]  /*0360*/  @!P0 LDG.E R18, desc[UR8][R18.64+0x4] ;  /* 0x0000040812128981 */ /* 0x000ee2000c1e1900 */
[----:B0-----:R-:W-:-:S02]  /*0370*/  IMAD.MOV.U32 R16, RZ, RZ, R23 ;  /* 0x000000ffff107224 */ /* 0x001fc400078e0017 */
[----:B------:R-:W-:-:S05]  /*0380*/  IMAD.MOV.U32 R17, RZ, RZ, R26 ;  /* 0x000000ffff117224 */ /* 0x000fca00078e001a */
[----:B------:R-:W3:Y:S01]  /*0390*/  @!P0 LDG.E R26, desc[UR8][R16.64+-0x4] ;  /* 0xfffffc08101a8981 */ /* 0x000ee2000c1e1900 */
[----:B------:R-:W-:-:S05]  /*03a0*/  VIADD R20, R10, 0x1 ;  /* 0x000000010a147836 */ /* 0x000fca0000000000 */
[----:B------:R-:W-:-:S04]  /*03b0*/  IADD3 R23, P1, PT, R20, R3, RZ ;  /* 0x0000000314177210 */ /* 0x000fc80007f3e0ff */
[----:B------:R-:W-:Y:S02]  /*03c0*/  LEA.HI.X.SX32 R27, R20, RZ, 0x1, P1 ;  /* 0x000000ff141b7211 */ /* 0x000fe400008f0eff */
[C---:B------:R-:W-:Y:S02]  /*03d0*/  LEA R20, P1, R23.reuse, R13, 0x2 ;  /* 0x0000000d17147211 */ /* 0x040fe400078210ff */
[----:B---3--:R-:W-:Y:S02]  /*03e0*/  @!P0 VIADDMNMX R11, R18, R26, R21, !PT ;  /* 0x0000001a120b8246 */ /* 0x008fe40007800115 */
[----:B------:R-:W-:-:S05]  /*03f0*/  LEA.HI.X R21, R23, R22, R27, 0x2, P1 ;  /* 0x0000001617157211 */ /* 0x000fca00008f141b */
[----:B--2---:R0:W-:Y:S04]  /*0400*/  STG.E desc[UR8][R20.64+0x4], R11 ;  /* 0x0000040b14007986 */ /* 0x0041e8000c101908 */
[----:B------:R-:W2:Y:S02]  /*0410*/  LDG.E R24, desc[UR8][R14.64] ;  /* 0x000000080e187981 */ /* 0x000ea4000c1e1900 */
[----:B--2---:R-:W-:-:S13]  /*0420*/  ISETP.GT.AND P0, PT, R24, R0, PT ;  /* 0x000000001800720c */ /* 0x004fda0003f04270 */
[----:B------:R-:W-:Y:S02]  /*0430*/  @!P0 IADD3 R19, P1, PT, -R24, R23, RZ ;  /* 0x0000001718138210 */ /* 0x000fe40007f3e1ff */
[----:B------:R-:W-:Y:S02]  /*0440*/  @!P0 SHF.R.S32.HI R18, RZ, 0x1f, R24 ;  /* 0x0000001fff128819 */ /* 0x000fe40000011418 */
[----:B------:R-:W2:Y:S03]  /*0450*/  @!P0 LDG.E R24, desc[UR8][R16.64] ;  /* 0x0000000810188981 */ /* 0x000ea6000c1e1900 */
[----:B------:R-:W-:Y:S01]  /*0460*/  @!P0 IMAD.X R23, R27, 0x1, ~R18, P1 ;  /* 0x000000011b178824 */ /* 0x000fe200008e0e12 */
[----:B------:R-:W-:-:S04]  /*0470*/  @!P0 LEA R18, P1, R19, R13, 0x2 ;  /* 0x0000000d13128211 */ /* 0x000fc800078210ff */
[----:B------:R-:W-:-:S05]  /*0480*/  @!P0 LEA.HI.X R19, R19, R22, R23, 0x2, P1 ;  /* 0x0000001613138211 */ /* 0x000fca00008f1417 */
[----:B------:R-:W2:Y:S01]  /*0490*/  @!P0 LDG.E R18, desc[UR8][R18.64+0x4] ;  /* 0x0000040812128981 */ /* 0x000ea2000c1e1900 */
[----:B------:R-:W-:-:S05]  /*04a0*/  VIADD R26, R12, 0x2 ;  /* 0x000000020c1a7836 */ /* 0x000fca0000000000 */
[----:B------:R-:W-:-:S04]  /*04b0*/  IADD3 R23, P1, PT, R26, R3, RZ ;  /* 0x000000031a177210 */ /* 0x000fc80007f3e0ff */
[----:B------:R-:W-:Y:S02]  /*04c0*/  LEA.HI.X.SX32 R25, R26, RZ, 0x1, P1 ;  /* 0x000000ff1a197211 */ /* 0x000fe400008f0eff */
[----:B0-----:R-:W-:-:S04]  /*04d0*/  LEA R20, P1, R23, R13, 0x2 ;  /* 0x0000000d17147211 */ /* 0x001fc800078210ff */
[----:B------:R-:W-:Y:S02]  /*04e0*/  LEA.HI.X R21, R23, R22, R25, 0x2, P1 ;  /* 0x0000001617157211 */ /* 0x000fe400008f1419 */
[----:B--2---:R-:W-:-:S05]  /*04f0*/  @!P0 VIADDMNMX R11, R18, R24, R11, !PT ;  /* 0x00000018120b8246 */ /* 0x004fca000780010b */
[----:B------:R0:W-:Y:S04]  /*0500*/  STG.E desc[UR8][R20.64+0x4], R11 ;  /* 0x0000040b14007986 */ /* 0x0001e8000c101908 */
        /* <DEDUP_REMOVED lines=26> */
[----:B0-----:R-:W-:-:S04]  /*06b0*/  IADD3 R21, P1, PT, R26, R3, RZ ;  /* 0x000000031a157210 */ /* 0x001fc80007f3e0ff */
[----:B------:R-:W-:Y:S02]  /*06c0*/  LEA.HI.X.SX32 R26, R26, RZ, 0x1, P1 ;  /* 0x000000ff1a1a7211 */ /* 0x000fe400008f0eff */
[----:B------:R-:W-:-:S04]  /*06d0*/  LEA R20, P1, R21, R13, 0x2 ;  /* 0x0000000d15147211 */ /* 0x000fc800078210ff */
[----:B------:R-:W-:Y:S01]  /*06e0*/  LEA.HI.X R21, R21, R22, R26, 0x2, P1 ;  /* 0x0000001615157211 */ /* 0x000fe200008f141a */
[----:B------:R-:W-:Y:S01]  /*06f0*/  VIADD R9, R9, 0x4 ;  /* 0x0000000409097836 */ /* 0x000fe20000000000 */
[----:B------:R-:W-:Y:S01]  /*0700*/  IADD3 R23, P1, PT, R16, 0x10, RZ ;  /* 0x0000001010177810 */ /* 0x000fe20007f3e0ff */
[----:B------:R-:W-:Y:S02]  /*0710*/  VIADD R4, R4, 0x4 ;  /* 0x0000000404047836 */ /* 0x000fe40000000000 */
[C---:B------:R-:W-:Y:S02]  /*0720*/  IMAD.IADD R8, R7.reuse, 0x1, R8 ;  /* 0x0000000107087824 */ /* 0x040fe400078e0208 */
[----:B------:R-:W-:Y:S02]  /*0730*/  IMAD.X R26, RZ, RZ, R17, P1 ;  /* 0x000000ffff1a7224 */ /* 0x000fe400008e0611 */
[C---:B------:R-:W-:Y:S02]  /*0740*/  IMAD.IADD R10, R7.reuse, 0x1, R10 ;  /* 0x00000001070a7824 */ /* 0x040fe400078e020a */
[----:B------:R-:W-:-:S02]  /*0750*/  IMAD.IADD R12, R7, 0x1, R12 ;  /* 0x00000001070c7824 */ /* 0x000fc400078e020c */
[C---:B------:R-:W-:Y:S02]  /*0760*/  IMAD.IADD R5, R7.reuse, 0x1, R5 ;  /* 0x0000000107057824 */ /* 0x040fe400078e0205 */
[----:B------:R-:W-:Y:S01]  /*0770*/  IMAD.IADD R6, R7, 0x1, R6 ;  /* 0x0000000107067824 */ /* 0x000fe200078e0206 */
[----:B--2---:R-:W-:Y:S02]  /*0780*/  @!P0 VIADDMNMX R11, R18, R24, R11, !PT ;  /* 0x00000018120b8246 */ /* 0x004fe4000780010b */
[----:B------:R-:W-:-:S03]  /*0790*/  IADD3 R14, P0, PT, R14, 0x10, RZ ;  /* 0x000000100e0e7810 */ /* 0x000fc60007f1e0ff */
[----:B------:R1:W-:Y:S02]  /*07a0*/  STG.E desc[UR8][R20.64+0x4], R11 ;  /* 0x0000040b14007986 */ /* 0x0003e4000c101908 */
[----:B------:R-:W-:Y:S01]  /*07b0*/  IMAD.X R15, RZ, RZ, R15, P0 ;  /* 0x000000ffff0f7224 */ /* 0x000fe200000e060f */
[----:B------:R-:W-:-:S13]  /*07c0*/  ISETP.NE.AND P0, PT, R9, RZ, PT ;  /* 0x000000ff0900720c */ /* 0x000fda0003f05270 */
[----:B-1----:R-:W-:Y:S05]  /*07d0*/  @P0 BRA `(.L_x_1) ;  /* 0xfffffff800900947 */ /* 0x002fea000383ffff */
[----:B------:R-:W-:-:S07]  /*07e0*/  VIADD R4, R4, 0x1 ;  /* 0x0000000104047836 */ /* 0x000fce0000000000 */
.L_x_0:
[----:B------:R-:W-:-:S13]  /*07f0*/  ISETP.NE.AND P0, PT, R2, RZ, PT ;  /* 0x000000ff0200720c */ /* 0x000fda0003f05270 */
[----:B0-----:R-:W-:Y:S05]  /*0800*/  @!P0 EXIT ;  /* 0x000000000000894d */ /* 0x001fea0003800000 */
[----:B------:R-:W0:Y:S01]  /*0810*/  LDC R5, c[0x0][0x39c] ;  /* 0x0000e700ff057b82 */ /* 0x000e220000000800 */
[----:B------:R-:W1:Y:S01]  /*0820*/  LDCU UR4, c[0x0][0x398] ;  /* 0x00007300ff0477ac */ /* 0x000e620008000800 */
[----:B------:R-:W-:Y:S01]  /*0830*/  ISETP.NE.AND P1, PT, R2, 0x1, PT ;  /* 0x000000010200780c */ /* 0x000fe20003f25270 */
[----:B-1----:R-:W-:Y:S01]  /*0840*/  UIADD3 UR4, UPT, UPT, UR4, 0x1, URZ ;  /* 0x0000000104047890 */ /* 0x002fe2000fffe0ff */
[----:B0-----:R-:W-:-:S04]  /*0850*/  LOP3.LUT R5, R5, 0x1, RZ, 0xc0, !PT ;  /* 0x0000000105057812 */ /* 0x001fc800078ec0ff */
[----:B------:R-:W-:-:S07]  /*0860*/  ISETP.NE.U32.AND P0, PT, R5, 0x1, PT ;  /* 0x000000010500780c */ /* 0x000fce0003f05070 */
[----:B------:R-:W-:Y:S06]  /*0870*/  @!P1 BRA `(.L_x_2) ;  /* 0x0000000000d09947 */ /* 0x000fec0003800000 */
[----:B------:R-:W0:Y:S01]  /*0880*/  LDC.64 R6, c[0x0][0x388] ;  /* 0x0000e200ff067b82 */ /* 0x000e220000000a00 */
[----:B------:R-:W1:Y:S01]  /*0890*/  LDCU.64 UR6, c[0x0][0x380] ;  /* 0x00007000ff0677ac */ /* 0x000e620008000a00 */
[----:B------:R-:W-:-:S06]  /*08a0*/  VIADD R2, R4, 0xffffffff ;  /* 0xffffffff04027836 */ /* 0x000fcc0000000000 */
[----:B------:R-:W2:Y:S01]  /*08b0*/  LDC.64 R8, c[0x0][0x390] ;  /* 0x0000e400ff087b82 */ /* 0x000ea20000000a00 */
[----:B0-----:R-:W-:-:S05]  /*08c0*/  IMAD.WIDE.U32 R6, R4, 0x4, R6 ;  /* 0x0000000404067825 */ /* 0x001fca00078e0006 */
[----:B------:R-:W3:Y:S01]  /*08d0*/  LDG.E R11, desc[UR8][R6.64] ;  /* 0x00000008060b7981 */ /* 0x000ee2000c1e1900 */
[----:B------:R-:W-:Y:S02]  /*08e0*/  IMAD R2, R2, UR4, RZ ;  /* 0x0000000402027c24 */ /* 0x000fe4000f8e02ff */
[----:B--2---:R-:W-:-:S03]  /*08f0*/  IMAD.WIDE.U32 R8, R4, 0x4, R8 ;  /* 0x0000000404087825 */ /* 0x004fc600078e0008 */
[----:B------:R-:W-:-:S04]  /*0900*/  IADD3 R14, P2, PT, R2, R3, RZ ;  /* 0x00000003020e7210 */ /* 0x000fc80007f5e0ff */
[----:B------:R-:W-:Y:S02]  /*0910*/  LEA.HI.X.SX32 R17, R2, RZ, 0x1, P2 ;  /* 0x000000ff02117211 */ /* 0x000fe400010f0eff */
[----:B---3--:R-:W-:-:S13]  /*0920*/  ISETP.GT.AND P1, PT, R11, R0, PT ;  /* 0x000000000b00720c */ /* 0x008fda0003f24270 */
[----:B------:R-:W-:Y:S01]  /*0930*/  @!P1 SHF.R.S32.HI R10, RZ, 0x1f, R11 ;  /* 0x0000001fff0a9819 */ /* 0x000fe2000001140b */
[----:B-1----:R-:W-:Y:S01]  /*0940*/  @!P1 IMAD.U32 R5, RZ, RZ, UR6 ;  /* 0x00000006ff059e24 */ /* 0x002fe2000f8e00ff */
[----:B------:R-:W-:Y:S01]  /*0950*/  @!P1 IADD3 R11, P2, PT, -R11, R14, RZ ;  /* 0x0000000e0b0b9210 */ /* 0x000fe20007f5e1ff */
[----:B------:R-:W-:Y:S01]  /*0960*/  @!P1 IMAD.U32 R2, RZ, RZ, UR7 ;  /* 0x00000007ff029e24 */ /* 0x000fe2000f8e00ff */
[----:B------:R-:W2:Y:S02]  /*0970*/  @!P1 LDG.E R15, desc[UR8][R8.64] ;  /* 0x00000008080f9981 */ /* 0x000ea4000c1e1900 */
[-C--:B------:R-:W-:Y:S01]  /*0980*/  @!P1 LEA R12, P3, R11, R5.reuse, 0x2 ;  /* 0x000000050b0c9211 */ /* 0x080fe200078610ff */
[----:B------:R-:W-:Y:S01]  /*0990*/  @!P1 IMAD.X R13, R17, 0x1, ~R10, P2 ;  /* 0x00000001110d9824 */ /* 0x000fe200010e0e0a */
[----:B------:R-:W-:-:S04]  /*09a0*/  @!P1 LEA R10, P2, R14, R5, 0x2 ;  /* 0x000000050e0a9211 */ /* 0x000fc800078410ff */
[-C--:B------:R-:W-:Y:S02]  /*09b0*/  @!P1 LEA.HI.X R13, R11, R2.reuse, R13, 0x2, P3 ;  /* 0x000000020b0d9211 */ /* 0x080fe400018f140d */
[----:B------:R-:W-:-:S03]  /*09c0*/  @!P1 LEA.HI.X R11, R14, R2, R17, 0x2, P2 ;  /* 0x000000020e0b9211 */ /* 0x000fc600010f1411 */
[----:B------:R-:W2:Y:S04]  /*09d0*/  @!P1 LDG.E R12, desc[UR8][R12.64+0x4] ;  /* 0x000004080c0c9981 */ /* 0x000ea8000c1e1900 */
[----:B------:R-:W2:Y:S01]  /*09e0*/  @!P1 LDG.E R10, desc[UR8][R10.64+0x4] ;  /* 0x000004080a0a9981 */ /* 0x000ea2000c1e1900 */
[----:B------:R-:W-:Y:S02]  /*09f0*/  @P1 IMAD.U32 R5, RZ, RZ, UR6 ;  /* 0x00000006ff051e24 */ /* 0x000fe4000f8e00ff */
[----:B------:R-:W-:-:S03]  /*0a00*/  @P1 IMAD.U32 R2, RZ, RZ, UR7 ;  /* 0x00000007ff021e24 */ /* 0x000fc6000f8e00ff */
[----:B------:R-:W-:-:S04]  /*0a10*/  @P1 LEA R16, P2, R14, R5, 0x2 ;  /* 0x000000050e101211 */ /* 0x000fc800078410ff */
[----:B------:R-:W-:Y:S01]  /*0a20*/  @P1 LEA.HI.X R17, R14, R2, R17, 0x2, P2 ;  /* 0x000000020e111211 */ /* 0x000fe200010f1411 */
[----:B------:R-:W-:Y:S01]  /*0a30*/  IMAD R18, R4, UR4, RZ ;  /* 0x0000000404127c24 */ /* 0x000fe2000f8e02ff */
[----:B--2---:R-:W-:-:S06]  /*0a40*/  @!P1 VIADDMNMX R14, R12, R15, R10, !PT ;  /* 0x0000000f0c0e9246 */ /* 0x004fcc000780010a */
[----:B------:R-:W2:Y:S01]  /*0a50*/  @P1 LDG.E R14, desc[UR8][R16.64+0x4] ;  /* 0x00000408100e1981 */ /* 0x000ea2000c1e1900 */
[----:B------:R-:W-:-:S04]  /*0a60*/  IADD3 R15, P1, PT, R18, R3, RZ ;  /* 0x00000003120f7210 */ /* 0x000fc80007f3e0ff */
[----:B------:R-:W-:Y:S02]  /*0a70*/  LEA.HI.X.SX32 R19, R18, RZ, 0x1, P1 ;  /* 0x000000ff12137211 */ /* 0x000fe400008f0eff */
[----:B------:R-:W-:-:S04]  /*0a80*/  LEA R12, P1, R15, R5, 0x2 ;  /* 0x000000050f0c7211 */ /* 0x000fc800078210ff */
[----:B------:R-:W-:-:S05]  /*0a90*/  LEA.HI.X R13, R15, R2, R19, 0x2, P1 ;  /* 0x000000020f0d7211 */ /* 0x000fca00008f1413 */
[----:B--2---:R0:W-:Y:S04]  /*0aa0*/  STG.E desc[UR8][R12.64+0x4], R14 ;  /* 0x0000040e0c007986 */ /* 0x0041e8000c101908 */
[----:B------:R-:W2:Y:S02]  /*0ab0*/  LDG.E R6, desc[UR8][R6.64+0x4] ;  /* 0x0000040806067981 */ /* 0x000ea4000c1e1900 */
[----:B--2---:R-:W-:-:S13]  /*0ac0*/  ISETP.GT.AND P1, PT, R6, R0, PT ;  /* 0x000000000600720c */ /* 0x004fda0003f24270 */
[----:B------:R-:W-:Y:S01]  /*0ad0*/  @!P1 IADD3 R11, P2, PT, -R6, R15, RZ ;  /* 0x0000000f060b9210 */ /* 0x000fe20007f5e1ff */
[----:B------:R-:W2:Y:S01]  /*0ae0*/  @!P1 LDG.E R9, desc[UR8][R8.64+0x4] ;  /* 0x0000040808099981 */ /* 0x000ea2000c1e1900 */
[----:B------:R-:W-:-:S05]  /*0af0*/  @!P1 SHF.R.S32.HI R10, RZ, 0x1f, R6 ;  /* 0x0000001fff0a9819 */ /* 0x000fca0000011406 */
[----:B------:R-:W-:Y:S01]  /*0b00*/  @!P1 IMAD.X R15, R19, 0x1, ~R10, P2 ;  /* 0x00000001130f9824 */ /* 0x000fe200010e0e0a */
[----:B------:R-:W-:-:S04]  /*0b10*/  @!P1 LEA R10, P2, R11, R5, 0x2 ;  /* 0x000000050b0a9211 */ /* 0x000fc800078410ff */
[----:B------:R-:W-:-:S05]  /*0b20*/  @!P1 LEA.HI.X R11, R11, R2, R15, 0x2, P2 ;  /* 0x000000020b0b9211 */ /* 0x000fca00010f140f */
[----:B------:R-:W2:Y:S01]  /*0b30*/  @!P1 LDG.E R10, desc[UR8][R10.64+0x4] ;  /* 0x000004080a0a9981 */ /* 0x000ea2000c1e1900 */
[----:B------:R-:W-:-:S05]  /*0b40*/  VIADD R16, R18, UR4 ;  /* 0x0000000412107c36 */ /* 0x000fca0008000000 */
[----:B0-----:R-:W-:-:S04]  /*0b50*/  IADD3 R12, P2, PT, R16, R3, RZ ;  /* 0x00000003100c7210 */ /* 0x001fc80007f5e0ff */
[----:B------:R-:W-:Y:S02]  /*0b60*/  LEA.HI.X.SX32 R7, R16, RZ, 0x1, P2 ;  /* 0x000000ff10077211 */ /* 0x000fe400010f0eff */
[----:B------:R-:W-:-:S04]  /*0b70*/  LEA R6, P2, R12, R5, 0x2 ;  /* 0x000000050c067211 */ /* 0x000fc800078410ff */
[----:B------:R-:W-:Y:S01]  /*0b80*/  LEA.HI.X R7, R12, R2, R7, 0x2, P2 ;  /* 0x000000020c077211 */ /* 0x000fe200010f1407 */
[----:B------:R-:W-:Y:S01]  /*0b90*/  VIADD R4, R4, 0x2 ;  /* 0x0000000204047836 */ /* 0x000fe20000000000 */
[----:B--2---:R-:W-:-:S05]  /*0ba0*/  @!P1 VIADDMNMX R14, R10, R9, R14, !PT ;  /* 0x000000090a0e9246 */ /* 0x004fca000780010e */
[----:B------:R0:W-:Y:S02]  /*0bb0*/  STG.E desc[UR8][R6.64+0x4], R14 ;  /* 0x0000040e06007986 */ /* 0x0001e4000c101908 */
.L_x_2:
[----:B------:R-:W-:Y:S05]  /*0bc0*/  @P0 EXIT ;  /* 0x000000000000094d */ /* 0x000fea0003800000 */
[----:B0-----:R-:W0:Y:S02]  /*0bd0*/  LDC.64 R6, c[0x0][0x388] ;  /* 0x0000e200ff067b82 */ /* 0x001e240000000a00 */
[----:B0-----:R-:W-:-:S05]  /*0be0*/  IMAD.WIDE.U32 R6, R4, 0x4, R6 ;  /* 0x0000000404067825 */ /* 0x001fca00078e0006 */
[----:B------:R-:W2:Y:S01]  /*0bf0*/  LDG.E R11, desc[UR8][R6.64] ;  /* 0x00000008060b7981 */ /* 0x000ea2000c1e1900 */
[----:B------:R-:W-:Y:S01]  /*0c00*/  BSSY.RECONVERGENT B0, `(.L_x_3) ;  /* 0x0000022000007945 */ /* 0x000fe20003800200 */
[----:B--2---:R-:W-:-:S13]  /*0c10*/  ISETP.GT.AND P0, PT, R11, R0, PT ;  /* 0x000000000b00720c */ /* 0x004fda0003f04270 */
[----:B------:R-:W-:Y:S05]  /*0c20*/  @P0 BRA `(.L_x_4) ;  /* 0x0000000000540947 */ /* 0x000fea0003800000 */
[----:B------:R-:W0:Y:S01]  /*0c30*/  LDCU.64 UR6, c[0x0][0x380] ;  /* 0x00007000ff0677ac */ /* 0x000e220008000a00 */
[----:B------:R-:W1:Y:S01]  /*0c40*/  LDC.64 R6, c[0x0][0x390] ;  /* 0x0000e400ff067b82 */ /* 0x000e620000000a00 */
[----:B------:R-:W-:Y:S01]  /*0c50*/  VIADD R0, R4, 0xffffffff ;  /* 0xffffffff04007836 */ /* 0x000fe20000000000 */
[----:B------:R-:W-:-:S03]  /*0c60*/  SHF.R.S32.HI R5, RZ, 0x1f, R11 ;  /* 0x0000001fff057819 */ /* 0x000fc6000001140b */
[----:B------:R-:W-:-:S05]  /*0c70*/  IMAD R0, R0, UR4, RZ ;  /* 0x0000000400007c24 */ /* 0x000fca000f8e02ff */
[----:B------:R-:W-:-:S04]  /*0c80*/  IADD3 R9, P0, PT, R0, R3, RZ ;  /* 0x0000000300097210 */ /* 0x000fc80007f1e0ff */
[----:B------:R-:W-:Y:S02]  /*0c90*/  LEA.HI.X.SX32 R12, R0, RZ, 0x1, P0 ;  /* 0x000000ff000c7211 */ /* 0x000fe400000f0eff */
[----:B------:R-:W-:Y:S01]  /*0ca0*/  IADD3 R11, P1, PT, -R11, R9, RZ ;  /* 0x000000090b0b7210 */ /* 0x000fe20007f3e1ff */
[----:B0-----:R-:W-:Y:S02]  /*0cb0*/  IMAD.U32 R2, RZ, RZ, UR6 ;  /* 0x00000006ff027e24 */ /* 0x001fe4000f8e00ff */
[----:B------:R-:W-:Y:S02]  /*0cc0*/  IMAD.U32 R0, RZ, RZ, UR7 ;  /* 0x00000007ff007e24 */ /* 0x000fe4000f8e00ff */
[----:B------:R-:W-:Y:S01]  /*0cd0*/  IMAD.X R5, R12, 0x1, ~R5, P1 ;  /* 0x000000010c057824 */ /* 0x000fe200008e0e05 */
[-C--:B------:R-:W-:Y:S02]  /*0ce0*/  LEA R8, P0, R9, R2.reuse, 0x2 ;  /* 0x0000000209087211 */ /* 0x080fe400078010ff */
[----:B------:R-:W-:Y:S01]  /*0cf0*/  LEA R10, P1, R11, R2, 0x2 ;  /* 0x000000020b0a7211 */ /* 0x000fe200078210ff */
[----:B-1----:R-:W-:Y:S01]  /*0d00*/  IMAD.WIDE.U32 R6, R4, 0x4, R6 ;  /* 0x0000000404067825 */ /* 0x002fe200078e0006 */
[----:B------:R-:W-:-:S02]  /*0d10*/  LEA.HI.X R9, R9, R0, R12, 0x2, P0 ;  /* 0x0000000009097211 */ /* 0x000fc400000f140c */
[----:B------:R-:W-:-:S03]  /*0d20*/  LEA.HI.X R11, R11, R0, R5, 0x2, P1 ;  /* 0x000000000b0b7211 */ /* 0x000fc600008f1405 */
[----:B------:R-:W2:Y:S04]  /*0d30*/  LDG.E R7, desc[UR8][R6.64] ;  /* 0x0000000806077981 */ /* 0x000ea8000c1e1900 */
[----:B------:R-:W2:Y:S04]  /*0d40*/  LDG.E R8, desc[UR8][R8.64+0x4] ;  /* 0x0000040808087981 */ /* 0x000ea8000c1e1900 */
[----:B------:R-:W2:Y:S02]  /*0d50*/  LDG.E R10, desc[UR8][R10.64+0x4] ;  /* 0x000004080a0a7981 */ /* 0x000ea4000c1e1900 */
[----:B--2---:R-:W-:Y:S01]  /*0d60*/  VIADDMNMX R5, R10, R7, R8, !PT ;  /* 0x000000070a057246 */ /* 0x004fe20007800108 */
[----:B------:R-:W-:Y:S06]  /*0d70*/  BRA `(.L_x_5) ;  /* 0x0000000000287947 */ /* 0x000fec0003800000 */
.L_x_4:
[----:B------:R-:W0:Y:S01]  /*0d80*/  LDCU.64 UR6, c[0x0][0x380] ;  /* 0x00007000ff0677ac */ /* 0x000e220008000a00 */
[----:B------:R-:W-:-:S04]  /*0d90*/  VIADD R0, R4, 0xffffffff ;  /* 0xffffffff04007836 */ /* 0x000fc80000000000 */
[----:B------:R-:W-:-:S05]  /*0da0*/  IMAD R6, R0, UR4, RZ ;  /* 0x0000000400067c24 */ /* 0x000fca000f8e02ff */
[----:B------:R-:W-:-:S04]  /*0db0*/  IADD3 R5, P0, PT, R6, R3, RZ ;  /* 0x0000000306057210 */ /* 0x000fc80007f1e0ff */
[----:B------:R-:W-:Y:S01]  /*0dc0*/  LEA.HI.X.SX32 R7, R6, RZ, 0x1, P0 ;  /* 0x000000ff06077211 */ /* 0x000fe200000f0eff */
[----:B0-----:R-:W-:Y:S02]  /*0dd0*/  IMAD.U32 R2, RZ, RZ, UR6 ;  /* 0x00000006ff027e24 */ /* 0x001fe4000f8e00ff */
[----:B------:R-:W-:-:S03]  /*0de0*/  IMAD.U32 R0, RZ, RZ, UR7 ;  /* 0x00000007ff007e24 */ /* 0x000fc6000f8e00ff */
[----:B------:R-:W-:-:S04]  /*0df0*/  LEA R6, P0, R5, R2, 0x2 ;  /* 0x0000000205067211 */ /* 0x000fc800078010ff */
[----:B------:R-:W-:-:S05]  /*0e00*/  LEA.HI.X R7, R5, R0, R7, 0x2, P0 ;  /* 0x0000000005077211 */ /* 0x000fca00000f1407 */
[----:B------:R0:W5:Y:S04]  /*0e10*/  LDG.E R5, desc[UR8][R6.64+0x4] ;  /* 0x0000040806057981 */ /* 0x000168000c1e1900 */
.L_x_5:
[----:B------:R-:W-:Y:S05]  /*0e20*/  BSYNC.RECONVERGENT B0 ;  /* 0x0000000000007941 */ /* 0x000fea0003800200 */
.L_x_3:
[----:B------:R-:W-:-:S05]  /*0e30*/  IMAD R4, R4, UR4, RZ ;  /* 0x0000000404047c24 */ /* 0x000fca000f8e02ff */
[----:B------:R-:W-:-:S04]  /*0e40*/  IADD3 R3, P0, PT, R4, R3, RZ ;  /* 0x0000000304037210 */ /* 0x000fc80007f1e0ff */
[----:B------:R-:W-:Y:S02]  /*0e50*/  LEA.HI.X.SX32 R4, R4, RZ, 0x1, P0 ;  /* 0x000000ff04047211 */ /* 0x000fe400000f0eff */
[----:B------:R-:W-:-:S04]  /*0e60*/  LEA R2, P0, R3, R2, 0x2 ;  /* 0x0000000203027211 */ /* 0x000fc800078010ff */
[----:B------:R-:W-:-:S05]  /*0e70*/  LEA.HI.X R3, R3, R0, R4, 0x2, P0 ;  /* 0x0000000003037211 */ /* 0x000fca00000f1404 */
[----:B-----5:R-:W-:Y:S01]  /*0e80*/  STG.E desc[UR8][R2.64+0x4], R5 ;  /* 0x0000040502007986 */ /* 0x020fe2000c101908 */
[----:B------:R-:W-:Y:S05]  /*0e90*/  EXIT ;  /* 0x000000000000794d */ /* 0x000fea0003800000 */
.L_x_6:
[----:B------:R-:W-:-:S00]  /*0ea0*/  BRA `(.L_x_6) ;  /* 0xfffffffc00fc7947 */ /* 0x000fc0000383ffff */
[----:B------:R-:W-:-:S00]  /*0eb0*/  NOP ;  /* 0x0000000000007918 */ /* 0x000fc00000000000 */
        /* <DEDUP_REMOVED lines=12> */
.L_x_7:


//--------------------- .nv.shared.reserved.0     --------------------------
	.section	.nv.shared.reserved.0,"aw",@nobits
	.weak		__nv_reservedSMEM_offset_0_alias
	.size		__nv_reservedSMEM_offset_0_alias, 0, 64
	.other		__nv_reservedSMEM_offset_0_alias,@"STO_CUDA_RESERVED_SHARED STV_DEFAULT"
__nv_reservedSMEM_offset_0_alias:
	.zero		0
	.zero		64


//--------------------- .nv.constant0._Z13mochilaKernelPiPKiS1_ii --------------------------
	.section	.nv.constant0._Z13mochilaKernelPiPKiS1_ii,"a",@progbits
	.sectionflags	@""
	.align	4
.nv.constant0._Z13mochilaKernelPiPKiS1_ii:
	.zero		928


//--------------------- SYMBOLS --------------------------

	.type		.nv.reservedSmem.offset0,@object
	.size		.nv.reservedSmem.offset0,0x4
